//
// Generated by NVIDIA NVVM Compiler
//
// Compiler Build ID: CL-36424714
// Cuda compilation tools, release 13.0, V13.0.88
// Based on NVVM 20.0.0
//

.version 9.0
.target sm_100
.address_size 64

	// .globl	_Z7oddevenPiiii

.visible .entry _Z7oddevenPiiii(
	.param .u64 .ptr .align 1 _Z7oddevenPiiii_param_0,
	.param .u32 _Z7oddevenPiiii_param_1,
	.param .u32 _Z7oddevenPiiii_param_2,
	.param .u32 _Z7oddevenPiiii_param_3
)
{
	.reg .pred 	%p<14>;
	.reg .b32 	%r<66>;
	.reg .b64 	%rd<27>;

	ld.param.u64 	%rd2, [_Z7oddevenPiiii_param_0];
	ld.param.u32 	%r16, [_Z7oddevenPiiii_param_1];
	ld.param.u32 	%r17, [_Z7oddevenPiiii_param_2];
	ld.param.u32 	%r15, [_Z7oddevenPiiii_param_3];
	cvta.to.global.u64 	%rd1, %rd2;
	shr.u32 	%r18, %r16, 31;
	add.s32 	%r19, %r16, %r18;
	and.b32  	%r20, %r19, -2;
	sub.s32 	%r1, %r16, %r20;
	div.s32 	%r21, %r15, %r17;
	shr.u32 	%r22, %r21, 31;
	add.s32 	%r23, %r21, %r22;
	and.b32  	%r24, %r23, -2;
	sub.s32 	%r25, %r21, %r24;
	add.s32 	%r2, %r25, %r21;
	mov.u32 	%r26, %ctaid.x;
	mov.u32 	%r27, %ntid.x;
	mov.u32 	%r28, %tid.x;
	mad.lo.s32 	%r29, %r26, %r27, %r28;
	mul.lo.s32 	%r3, %r2, %r29;
	add.s32 	%r30, %r15, -1;
	setp.ge.s32 	%p1, %r3, %r30;
	setp.ne.s32 	%p2, %r1, 0;
	and.pred  	%p3, %p2, %p1;
	@%p3 bra 	$L__BB0_7;
	add.s32 	%r31, %r3, %r2;
	not.b32 	%r32, %r1;
	add.s32 	%r33, %r15, %r32;
	min.s32 	%r4, %r31, %r33;
	add.s32 	%r64, %r3, %r1;
	setp.ge.s32 	%p4, %r64, %r4;
	@%p4 bra 	$L__BB0_7;
	add.s32 	%r34, %r64, 2;
	max.s32 	%r35, %r4, %r34;
	not.b32 	%r36, %r3;
	add.s32 	%r37, %r35, %r36;
	sub.s32 	%r6, %r37, %r1;
	and.b32  	%r38, %r6, 6;
	setp.eq.s32 	%p5, %r38, 6;
	@%p5 bra 	$L__BB0_5;
	shr.u32 	%r39, %r6, 1;
	add.s32 	%r40, %r39, 1;
	and.b32  	%r41, %r40, 3;
	neg.s32 	%r62, %r41;
$L__BB0_4:
	.pragma "nounroll";
	mul.wide.s32 	%rd3, %r64, 4;
	add.s64 	%rd4, %rd1, %rd3;
	ld.global.u32 	%r42, [%rd4];
	ld.global.u32 	%r43, [%rd4+4];
	setp.gt.s32 	%p6, %r42, %r43;
	selp.b64 	%rd5, 4, 0, %p6;
	add.s64 	%rd6, %rd4, %rd5;
	ld.global.u32 	%r44, [%rd6];
	selp.b64 	%rd7, 0, 4, %p6;
	add.s64 	%rd8, %rd4, %rd7;
	ld.global.u32 	%r45, [%rd8];
	st.global.u32 	[%rd4], %r44;
	st.global.u32 	[%rd4+4], %r45;
	add.s32 	%r64, %r64, 2;
	add.s32 	%r62, %r62, 1;
	setp.ne.s32 	%p7, %r62, 0;
	@%p7 bra 	$L__BB0_4;
$L__BB0_5:
	setp.lt.u32 	%p8, %r6, 6;
	@%p8 bra 	$L__BB0_7;
$L__BB0_6:
	mul.wide.s32 	%rd9, %r64, 4;
	add.s64 	%rd10, %rd1, %rd9;
	ld.global.u32 	%r46, [%rd10];
	ld.global.u32 	%r47, [%rd10+4];
	setp.gt.s32 	%p9, %r46, %r47;
	selp.b64 	%rd11, 4, 0, %p9;
	add.s64 	%rd12, %rd10, %rd11;
	ld.global.u32 	%r48, [%rd12];
	selp.b64 	%rd13, 0, 4, %p9;
	add.s64 	%rd14, %rd10, %rd13;
	ld.global.u32 	%r49, [%rd14];
	st.global.u32 	[%rd10], %r48;
	st.global.u32 	[%rd10+4], %r49;
	ld.global.u32 	%r50, [%rd10+8];
	ld.global.u32 	%r51, [%rd10+12];
	setp.gt.s32 	%p10, %r50, %r51;
	selp.b64 	%rd15, 4, 0, %p10;
	add.s64 	%rd16, %rd10, %rd15;
	ld.global.u32 	%r52, [%rd16+8];
	selp.b64 	%rd17, 0, 4, %p10;
	add.s64 	%rd18, %rd10, %rd17;
	ld.global.u32 	%r53, [%rd18+8];
	st.global.u32 	[%rd10+8], %r52;
	st.global.u32 	[%rd10+12], %r53;
	ld.global.u32 	%r54, [%rd10+16];
	ld.global.u32 	%r55, [%rd10+20];
	setp.gt.s32 	%p11, %r54, %r55;
	selp.b64 	%rd19, 4, 0, %p11;
	add.s64 	%rd20, %rd10, %rd19;
	ld.global.u32 	%r56, [%rd20+16];
	selp.b64 	%rd21, 0, 4, %p11;
	add.s64 	%rd22, %rd10, %rd21;
	ld.global.u32 	%r57, [%rd22+16];
	st.global.u32 	[%rd10+16], %r56;
	st.global.u32 	[%rd10+20], %r57;
	ld.global.u32 	%r58, [%rd10+24];
	ld.global.u32 	%r59, [%rd10+28];
	setp.gt.s32 	%p12, %r58, %r59;
	selp.b64 	%rd23, 4, 0, %p12;
	add.s64 	%rd24, %rd10, %rd23;
	ld.global.u32 	%r60, [%rd24+24];
	selp.b64 	%rd25, 0, 4, %p12;
	add.s64 	%rd26, %rd10, %rd25;
	ld.global.u32 	%r61, [%rd26+24];
	st.global.u32 	[%rd10+24], %r60;
	st.global.u32 	[%rd10+28], %r61;
	add.s32 	%r64, %r64, 8;
	setp.lt.s32 	%p13, %r64, %r4;
	@%p13 bra 	$L__BB0_6;
$L__BB0_7:
	ret;

}


// ===== COMPILED SASS (sm_100) =====

	.target	sm_100

	.elftype	@"ET_EXEC"


//--------------------- .note.nv.tkinfo           --------------------------
	.section	.note.nv.tkinfo,"",@"SHT_NOTE"
	.sectionflags	@"SHF_NOTE_NV_TKINFO"
	.tkinfo
        /*0018*/ 	.word	0x00000002
        /*0030*/ 	.string	""
        /*0030*/ 	.string	"ptxas"
        /*0030*/ 	.string	"Cuda compilation tools, release 13.0, V13.0.88"
        /*0030*/ 	.string	"Build cuda_13.0.r13.0/compiler.36424714_0"
        /*0030*/ 	.string	"-arch sm_100 -m 64 "



//--------------------- .note.nv.cuinfo           --------------------------
	.section	.note.nv.cuinfo,"",@"SHT_NOTE"
	.sectionflags	@"SHF_NOTE_NV_CUINFO"
        /*0018*/ 	.short	0x0002
        /*001a*/ 	.short	0x0064
        /*001c*/ 	.short	0x0082
	.zero		2


//--------------------- .nv.info                  --------------------------
	.section	.nv.info,"",@"SHT_CUDA_INFO"
	.align	4


	//----- nvinfo : EIATTR_REGCOUNT
	.align		4
        /*0000*/ 	.byte	0x04, 0x2f
        /*0002*/ 	.short	(.L_1 - .L_0)
	.align		4
.L_0:
        /*0004*/ 	.word	index@(_Z7oddevenPiiii)
        /*0008*/ 	.word	0x0000001a


	//----- nvinfo : EIATTR_FRAME_SIZE
	.align		4
.L_1:
        /*000c*/ 	.byte	0x04, 0x11
        /*000e*/ 	.short	(.L_3 - .L_2)
	.align		4
.L_2:
        /*0010*/ 	.word	index@(_Z7oddevenPiiii)
        /*0014*/ 	.word	0x00000000


	//----- nvinfo : EIATTR_MIN_STACK_SIZE
	.align		4
.L_3:
        /*0018*/ 	.byte	0x04, 0x12
        /*001a*/ 	.short	(.L_5 - .L_4)
	.align		4
.L_4:
        /*001c*/ 	.word	index@(_Z7oddevenPiiii)
        /*0020*/ 	.word	0x00000000
.L_5:


//--------------------- .nv.compat                --------------------------
	.section	.nv.compat,"",@"SHT_CUDA_COMPAT_INFO"
	.align	4
        /*0000*/ 	.byte	0x02, 0x09, 0x00, 0x00, 0x02, 0x02, 0x01, 0x00, 0x02, 0x05, 0x05, 0x00, 0x03, 0x07, 0x01, 0x01
        /*0010*/ 	.byte	0x02, 0x03, 0x00, 0x00, 0x02, 0x06, 0x01, 0x00, 0x04, 0x0b, 0x08, 0x00, 0x09, 0x00, 0x00, 0x00
        /*0020*/ 	.byte	0x00, 0x00, 0x00, 0x00


//--------------------- .nv.info._Z7oddevenPiiii  --------------------------
	.section	.nv.info._Z7oddevenPiiii,"",@"SHT_CUDA_INFO"
	.sectionflags	@""
	.align	4


	//----- nvinfo : EIATTR_CUDA_API_VERSION
	.align		4
        /*0000*/ 	.byte	0x04, 0x37
        /*0002*/ 	.short	(.L_7 - .L_6)
.L_6:
        /*0004*/ 	.word	0x00000082


	//----- nvinfo : EIATTR_KPARAM_INFO
	.align		4
.L_7:
        /*0008*/ 	.byte	0x04, 0x17
        /*000a*/ 	.short	(.L_9 - .L_8)
.L_8:
        /*000c*/ 	.word	0x00000000
        /*0010*/ 	.short	0x0003
        /*0012*/ 	.short	0x0010
        /*0014*/ 	.byte	0x00, 0xf0, 0x11, 0x00


	//----- nvinfo : EIATTR_KPARAM_INFO
	.align		4
.L_9:
        /*0018*/ 	.byte	0x04, 0x17
        /*001a*/ 	.short	(.L_11 - .L_10)
.L_10:
        /*001c*/ 	.word	0x00000000
        /*0020*/ 	.short	0x0002
        /*0022*/ 	.short	0x000c
        /*0024*/ 	.byte	0x00, 0xf0, 0x11, 0x00


	//----- nvinfo : EIATTR_KPARAM_INFO
	.align		4
.L_11:
        /*0028*/ 	.byte	0x04, 0x17
        /*002a*/ 	.short	(.L_13 - .L_12)
.L_12:
        /*002c*/ 	.word	0x00000000
        /*0030*/ 	.short	0x0001
        /*0032*/ 	.short	0x0008
        /*0034*/ 	.byte	0x00, 0xf0, 0x11, 0x00


	//----- nvinfo : EIATTR_KPARAM_INFO
	.align		4
.L_13:
        /*0038*/ 	.byte	0x04, 0x17
        /*003a*/ 	.short	(.L_15 - .L_14)
.L_14:
        /*003c*/ 	.word	0x00000000
        /*0040*/ 	.short	0x0000
        /*0042*/ 	.short	0x0000
        /*0044*/ 	.byte	0x00, 0xf5, 0x21, 0x00


	//----- nvinfo : EIATTR_SPARSE_MMA_MASK
	.align		4
.L_15:
        /*0048*/ 	.byte	0x03, 0x50
        /*004a*/ 	.short	0x0000


	//----- nvinfo : EIATTR_MAXREG_COUNT
	.align		4
        /*004c*/ 	.byte	0x03, 0x1b
        /*004e*/ 	.short	0x00ff


	//----- nvinfo : EIATTR_MERCURY_ISA_VERSION
	.align		4
        /*0050*/ 	.byte	0x03, 0x5f
        /*0052*/ 	.short	0x0101


	//----- nvinfo : EIATTR_VRC_CTA_INIT_COUNT
	.align		4
        /*0054*/ 	.byte	0x02, 0x4a
	.zero		1
	.zero		1


	//----- nvinfo : EIATTR_EXIT_INSTR_OFFSETS
	.align		4
        /*0058*/ 	.byte	0x04, 0x1c
        /*005a*/ 	.short	(.L_17 - .L_16)


	//   ....[0]....
.L_16:
        /*005c*/ 	.word	0x00000280


	//   ....[1]....
        /*0060*/ 	.word	0x000002e0


	//   ....[2]....
        /*0064*/ 	.word	0x000004f0


	//   ....[3]....
        /*0068*/ 	.word	0x00000890


	//----- nvinfo : EIATTR_CRS_STACK_SIZE
	.align		4
.L_17:
        /*006c*/ 	.byte	0x04, 0x1e
        /*006e*/ 	.short	(.L_19 - .L_18)
.L_18:
        /*0070*/ 	.word	0x00000000


	//----- nvinfo : EIATTR_CBANK_PARAM_SIZE
	.align		4
.L_19:
        /*0074*/ 	.byte	0x03, 0x19
        /*0076*/ 	.short	0x0014


	//----- nvinfo : EIATTR_PARAM_CBANK
	.align		4
        /*0078*/ 	.byte	0x04, 0x0a
        /*007a*/ 	.short	(.L_21 - .L_20)
	.align		4
.L_20:
        /*007c*/ 	.word	index@(.nv.constant0._Z7oddevenPiiii)
        /*0080*/ 	.short	0x0380
        /*0082*/ 	.short	0x0014


	//----- nvinfo : EIATTR_SW_WAR
	.align		4
.L_21:
        /*0084*/ 	.byte	0x04, 0x36
        /*0086*/ 	.short	(.L_23 - .L_22)
.L_22:
        /*0088*/ 	.word	0x00000008
.L_23:


//--------------------- .nv.callgraph             --------------------------
	.section	.nv.callgraph,"",@"SHT_CUDA_CALLGRAPH"
	.align	4
	.sectionentsize	8
	.align		4
        /*0000*/ 	.word	0x00000000
	.align		4
        /*0004*/ 	.word	0xffffffff
	.align		4
        /*0008*/ 	.word	0x00000000
	.align		4
        /*000c*/ 	.word	0xfffffffe
	.align		4
        /*0010*/ 	.word	0x00000000
	.align		4
        /*0014*/ 	.word	0xfffffffd
	.align		4
        /*0018*/ 	.word	0x00000000
	.align		4
        /*001c*/ 	.word	0xfffffffc


//--------------------- .text._Z7oddevenPiiii     --------------------------
	.section	.text._Z7oddevenPiiii,"ax",@progbits
	.align	128
        .global         _Z7oddevenPiiii
        .type           _Z7oddevenPiiii,@function
        .size           _Z7oddevenPiiii,(.L_x_5 - _Z7oddevenPiiii)
        .other          _Z7oddevenPiiii,@"STO_CUDA_ENTRY STV_DEFAULT"
_Z7oddevenPiiii:
.text._Z7oddevenPiiii:
[----:B------:R-:W-:Y:S08]  /*0000*/  LDC R1, c[0x0][0x37c] ;  /* 0x0000df00ff017b82 */ /* 0x000ff00000000800 */
[----:B------:R-:W0:Y:S08]  /*0010*/  LDC.64 R2, c[0x0][0x388] ;  /* 0x0000e200ff027b82 */ /* 0x000e300000000a00 */
[----:B------:R-:W1:Y:S08]  /*0020*/  LDC R8, c[0x0][0x390] ;  /* 0x0000e400ff087b82 */ /* 0x000e700000000800 */
[----:B------:R-:W2:Y:S01]  /*0030*/  S2UR UR4, SR_CTAID.X ;  /* 0x00000000000479c3 */ /* 0x000ea20000002500 */
[----:B0-----:R-:W-:-:S04]  /*0040*/  IABS R7, R3 ;  /* 0x0000000300077213 */ /* 0x001fc80000000000 */
[----:B------:R-:W0:Y:S08]  /*0050*/  I2F.RP R0, R7 ;  /* 0x0000000700007306 */ /* 0x000e300000209400 */
[----:B0-----:R-:W0:Y:S02]  /*0060*/  MUFU.RCP R0, R0 ;  /* 0x0000000000007308 */ /* 0x001e240000001000 */
[----:B0-----:R-:W-:-:S06]  /*0070*/  VIADD R4, R0, 0xffffffe ;  /* 0x0ffffffe00047836 */ /* 0x001fcc0000000000 */
[----:B------:R0:W3:Y:S02]  /*0080*/  F2I.FTZ.U32.TRUNC.NTZ R5, R4 ;  /* 0x0000000400057305 */ /* 0x0000e4000021f000 */
[----:B0-----:R-:W-:Y:S02]  /*0090*/  IMAD.MOV.U32 R4, RZ, RZ, RZ ;  /* 0x000000ffff047224 */ /* 0x001fe400078e00ff */
[----:B---3--:R-:W-:-:S04]  /*00a0*/  IMAD.MOV R6, RZ, RZ, -R5 ;  /* 0x000000ffff067224 */ /* 0x008fc800078e0a05 */
[----:B------:R-:W-:Y:S01]  /*00b0*/  IMAD R9, R6, R7, RZ ;  /* 0x0000000706097224 */ /* 0x000fe200078e02ff */
[----:B-1----:R-:W-:-:S03]  /*00c0*/  IABS R6, R8 ;  /* 0x0000000800067213 */ /* 0x002fc60000000000 */
[----:B------:R-:W-:-:S06]  /*00d0*/  IMAD.HI.U32 R5, R5, R9, R4 ;  /* 0x0000000905057227 */ /* 0x000fcc00078e0004 */
[----:B------:R-:W-:-:S04]  /*00e0*/  IMAD.HI.U32 R5, R5, R6, RZ ;  /* 0x0000000605057227 */ /* 0x000fc800078e00ff */
[----:B------:R-:W-:-:S04]  /*00f0*/  IMAD.MOV R0, RZ, RZ, -R5 ;  /* 0x000000ffff007224 */ /* 0x000fc800078e0a05 */
[C---:B------:R-:W-:Y:S02]  /*0100*/  IMAD R0, R7.reuse, R0, R6 ;  /* 0x0000000007007224 */ /* 0x040fe400078e0206 */
[----:B------:R-:W2:Y:S03]  /*0110*/  LDC R6, c[0x0][0x360] ;  /* 0x0000d800ff067b82 */ /* 0x000ea60000000800 */
[----:B------:R-:W-:-:S13]  /*0120*/  ISETP.GT.U32.AND P2, PT, R7, R0, PT ;  /* 0x000000000700720c */ /* 0x000fda0003f44070 */
[----:B------:R-:W-:Y:S02]  /*0130*/  @!P2 IMAD.IADD R0, R0, 0x1, -R7 ;  /* 0x000000010000a824 */ /* 0x000fe400078e0a07 */
[----:B------:R-:W-:Y:S01]  /*0140*/  @!P2 VIADD R5, R5, 0x1 ;  /* 0x000000010505a836 */ /* 0x000fe20000000000 */
[----:B------:R-:W-:Y:S02]  /*0150*/  ISETP.NE.AND P2, PT, R3, RZ, PT ;  /* 0x000000ff0300720c */ /* 0x000fe40003f45270 */
[----:B------:R-:W-:Y:S02]  /*0160*/  ISETP.GE.U32.AND P0, PT, R0, R7, PT ;  /* 0x000000070000720c */ /* 0x000fe40003f06070 */
[----:B------:R-:W-:Y:S01]  /*0170*/  LOP3.LUT R0, R8, R3, RZ, 0x3c, !PT ;  /* 0x0000000308007212 */ /* 0x000fe200078e3cff */
[----:B------:R-:W2:Y:S03]  /*0180*/  S2R R7, SR_TID.X ;  /* 0x0000000000077919 */ /* 0x000ea60000002100 */
[----:B------:R-:W-:-:S07]  /*0190*/  ISETP.GE.AND P1, PT, R0, RZ, PT ;  /* 0x000000ff0000720c */ /* 0x000fce0003f26270 */
[----:B------:R-:W-:-:S06]  /*01a0*/  @P0 VIADD R5, R5, 0x1 ;  /* 0x0000000105050836 */ /* 0x000fcc0000000000 */
[----:B------:R-:W-:Y:S01]  /*01b0*/  @!P1 IMAD.MOV R5, RZ, RZ, -R5 ;  /* 0x000000ffff059224 */ /* 0x000fe200078e0a05 */
[----:B------:R-:W-:-:S04]  /*01c0*/  @!P2 LOP3.LUT R5, RZ, R3, RZ, 0x33, !PT ;  /* 0x00000003ff05a212 */ /* 0x000fc800078e33ff */
[----:B------:R-:W-:-:S04]  /*01d0*/  LEA.HI R0, R5, R5, RZ, 0x1 ;  /* 0x0000000505007211 */ /* 0x000fc800078f08ff */
[----:B------:R-:W-:Y:S02]  /*01e0*/  LOP3.LUT R4, R0, 0xfffffffe, RZ, 0xc0, !PT ;  /* 0xfffffffe00047812 */ /* 0x000fe400078ec0ff */
[----:B------:R-:W-:Y:S02]  /*01f0*/  LEA.HI R0, R2, R2, RZ, 0x1 ;  /* 0x0000000202007211 */ /* 0x000fe400078f08ff */
[----:B------:R-:W-:Y:S02]  /*0200*/  IADD3 R5, PT, PT, R5, R5, -R4 ;  /* 0x0000000505057210 */ /* 0x000fe40007ffe804 */
[----:B------:R-:W-:Y:S01]  /*0210*/  LOP3.LUT R3, R0, 0xfffffffe, RZ, 0xc0, !PT ;  /* 0xfffffffe00037812 */ /* 0x000fe200078ec0ff */
[----:B--2---:R-:W-:-:S04]  /*0220*/  IMAD R0, R6, UR4, R7 ;  /* 0x0000000406007c24 */ /* 0x004fc8000f8e0207 */
[----:B------:R-:W-:Y:S02]  /*0230*/  IMAD R7, R5, R0, RZ ;  /* 0x0000000005077224 */ /* 0x000fe400078e02ff */
[----:B------:R-:W-:Y:S02]  /*0240*/  IMAD.IADD R2, R2, 0x1, -R3 ;  /* 0x0000000102027824 */ /* 0x000fe400078e0a03 */
[----:B------:R-:W-:-:S03]  /*0250*/  VIADD R0, R8, 0xffffffff ;  /* 0xffffffff08007836 */ /* 0x000fc60000000000 */
[----:B------:R-:W-:Y:S02]  /*0260*/  ISETP.NE.AND P1, PT, R2, RZ, PT ;  /* 0x000000ff0200720c */ /* 0x000fe40003f25270 */
[----:B------:R-:W-:-:S13]  /*0270*/  ISETP.GE.AND P0, PT, R7, R0, PT ;  /* 0x000000000700720c */ /* 0x000fda0003f06270 */
[----:B------:R-:W-:Y:S05]  /*0280*/  @P0 EXIT P1 ;  /* 0x000000000000094d */ /* 0x000fea0000800000 */
[----:B------:R-:W-:Y:S01]  /*0290*/  LOP3.LUT R0, RZ, R2, RZ, 0x33, !PT ;  /* 0x00000002ff007212 */ /* 0x000fe200078e33ff */
[----:B------:R-:W-:-:S04]  /*02a0*/  IMAD.IADD R3, R2, 0x1, R7 ;  /* 0x0000000102037824 */ /* 0x000fc800078e0207 */
[----:B------:R-:W-:-:S05]  /*02b0*/  IMAD.IADD R0, R0, 0x1, R8 ;  /* 0x0000000100007824 */ /* 0x000fca00078e0208 */
[----:B------:R-:W-:-:S04]  /*02c0*/  VIADDMNMX R0, R7, R5, R0, PT ;  /* 0x0000000507007246 */ /* 0x000fc80003800100 */
[----:B------:R-:W-:-:S13]  /*02d0*/  ISETP.GE.AND P0, PT, R3, R0, PT ;  /* 0x000000000300720c */ /* 0x000fda0003f06270 */
[----:B------:R-:W-:Y:S05]  /*02e0*/  @P0 EXIT ;  /* 0x000000000000094d */ /* 0x000fea0003800000 */
[----:B------:R-:W-:Y:S01]  /*02f0*/  LOP3.LUT R4, RZ, R7, RZ, 0x33, !PT ;  /* 0x00000007ff047212 */ /* 0x000fe200078e33ff */
[----:B------:R-:W0:Y:S01]  /*0300*/  LDCU.64 UR4, c[0x0][0x358] ;  /* 0x00006b00ff0477ac */ /* 0x000e220008000a00 */
[----:B------:R-:W-:Y:S01]  /*0310*/  VIADDMNMX R5, R3, 0x2, R0, !PT ;  /* 0x0000000203057846 */ /* 0x000fe20007800100 */
[----:B------:R-:W-:Y:S03]  /*0320*/  BSSY.RECONVERGENT B0, `(.L_x_0) ;  /* 0x000001c000007945 */ /* 0x000fe60003800200 */
[----:B------:R-:W-:-:S04]  /*0330*/  IADD3 R2, PT, PT, -R2, R5, R4 ;  /* 0x0000000502027210 */ /* 0x000fc80007ffe104 */
[C---:B------:R-:W-:Y:S02]  /*0340*/  LOP3.LUT R4, R2.reuse, 0x6, RZ, 0xc0, !PT ;  /* 0x0000000602047812 */ /* 0x040fe400078ec0ff */
[----:B------:R-:W-:Y:S02]  /*0350*/  ISETP.GE.U32.AND P0, PT, R2, 0x6, PT ;  /* 0x000000060200780c */ /* 0x000fe40003f06070 */
[----:B------:R-:W-:-:S13]  /*0360*/  ISETP.NE.AND P1, PT, R4, 0x6, PT ;  /* 0x000000060400780c */ /* 0x000fda0003f25270 */
[----:B0-----:R-:W-:Y:S05]  /*0370*/  @!P1 BRA `(.L_x_1) ;  /* 0x0000000000589947 */ /* 0x001fea0003800000 */
[----:B------:R-:W0:Y:S01]  /*0380*/  LDC.64 R4, c[0x0][0x380] ;  /* 0x0000e000ff047b82 */ /* 0x000e220000000a00 */
[----:B------:R-:W-:-:S04]  /*0390*/  LEA.HI R2, R2, 0x1, RZ, 0x1f ;  /* 0x0000000102027811 */ /* 0x000fc800078ff8ff */
[----:B------:R-:W-:-:S05]  /*03a0*/  LOP3.LUT R2, R2, 0x3, RZ, 0xc0, !PT ;  /* 0x0000000302027812 */ /* 0x000fca00078ec0ff */
[----:B------:R-:W-:-:S07]  /*03b0*/  IMAD.MOV R2, RZ, RZ, -R2 ;  /* 0x000000ffff027224 */ /* 0x000fce00078e0a02 */
.L_x_2:
[----:B01----:R-:W-:-:S05]  /*03c0*/  IMAD.WIDE R6, R3, 0x4, R4 ;  /* 0x0000000403067825 */ /* 0x003fca00078e0204 */
[----:B------:R-:W2:Y:S04]  /*03d0*/  LDG.E R8, desc[UR4][R6.64] ;  /* 0x0000000406087981 */ /* 0x000ea8000c1e1900 */
[----:B------:R-:W2:Y:S02]  /*03e0*/  LDG.E R9, desc[UR4][R6.64+0x4] ;  /* 0x0000040406097981 */ /* 0x000ea4000c1e1900 */
[----:B--2---:R-:W-:-:S04]  /*03f0*/  ISETP.GT.AND P1, PT, R8, R9, PT ;  /* 0x000000090800720c */ /* 0x004fc80003f24270 */
[----:B------:R-:W-:Y:S02]  /*0400*/  SEL R9, RZ, 0x4, !P1 ;  /* 0x00000004ff097807 */ /* 0x000fe40004800000 */
[----:B------:R-:W-:Y:S02]  /*0410*/  SEL R11, RZ, 0x4, P1 ;  /* 0x00000004ff0b7807 */ /* 0x000fe40000800000 */
[C---:B------:R-:W-:Y:S02]  /*0420*/  IADD3 R8, P1, PT, R6.reuse, R9, RZ ;  /* 0x0000000906087210 */ /* 0x040fe40007f3e0ff */
[----:B------:R-:W-:-:S03]  /*0430*/  IADD3 R10, P2, PT, R6, R11, RZ ;  /* 0x0000000b060a7210 */ /* 0x000fc60007f5e0ff */
[--C-:B------:R-:W-:Y:S02]  /*0440*/  IMAD.X R9, RZ, RZ, R7.reuse, P1 ;  /* 0x000000ffff097224 */ /* 0x100fe400008e0607 */
[----:B------:R-:W-:-:S04]  /*0450*/  IMAD.X R11, RZ, RZ, R7, P2 ;  /* 0x000000ffff0b7224 */ /* 0x000fc800010e0607 */
[----:B------:R-:W2:Y:S04]  /*0460*/  LDG.E R9, desc[UR4][R8.64] ;  /* 0x0000000408097981 */ /* 0x000ea8000c1e1900 */
[----:B------:R-:W3:Y:S01]  /*0470*/  LDG.E R11, desc[UR4][R10.64] ;  /* 0x000000040a0b7981 */ /* 0x000ee2000c1e1900 */
[----:B------:R-:W-:Y:S02]  /*0480*/  VIADD R2, R2, 0x1 ;  /* 0x0000000102027836 */ /* 0x000fe40000000000 */
[----:B------:R-:W-:-:S03]  /*0490*/  VIADD R3, R3, 0x2 ;  /* 0x0000000203037836 */ /* 0x000fc60000000000 */
[----:B------:R-:W-:Y:S01]  /*04a0*/  ISETP.NE.AND P1, PT, R2, RZ, PT ;  /* 0x000000ff0200720c */ /* 0x000fe20003f25270 */
[----:B--2---:R1:W-:Y:S04]  /*04b0*/  STG.E desc[UR4][R6.64], R9 ;  /* 0x0000000906007986 */ /* 0x0043e8000c101904 */
[----:B---3--:R1:W-:Y:S08]  /*04c0*/  STG.E desc[UR4][R6.64+0x4], R11 ;  /* 0x0000040b06007986 */ /* 0x0083f0000c101904 */
[----:B------:R-:W-:Y:S05]  /*04d0*/  @P1 BRA `(.L_x_2) ;  /* 0xfffffffc00b81947 */ /* 0x000fea000383ffff */
.L_x_1:
[----:B------:R-:W-:Y:S05]  /*04e0*/  BSYNC.RECONVERGENT B0 ;  /* 0x0000000000007941 */ /* 0x000fea0003800200 */
.L_x_0:
[----:B------:R-:W-:Y:S05]  /*04f0*/  @!P0 EXIT ;  /* 0x000000000000894d */ /* 0x000fea0003800000 */
.L_x_3:
[----:B0-----:R-:W0:Y:S02]  /*0500*/  LDC.64 R4, c[0x0][0x380] ;  /* 0x0000e000ff047b82 */ /* 0x001e240000000a00 */
[----:B0-----:R-:W-:-:S05]  /*0510*/  IMAD.WIDE R4, R3, 0x4, R4 ;  /* 0x0000000403047825 */ /* 0x001fca00078e0204 */
[----:B------:R-:W2:Y:S04]  /*0520*/  LDG.E R2, desc[UR4][R4.64] ;  /* 0x0000000404027981 */ /* 0x000ea8000c1e1900 */
[----:B-1----:R-:W2:Y:S04]  /*0530*/  LDG.E R7, desc[UR4][R4.64+0x4] ;  /* 0x0000040404077981 */ /* 0x002ea8000c1e1900 */
[----:B------:R-:W3:Y:S04]  /*0540*/  LDG.E R11, desc[UR4][R4.64+0xc] ;  /* 0x00000c04040b7981 */ /* 0x000ee8000c1e1900 */
[----:B------:R-:W4:Y:S01]  /*0550*/  LDG.E R23, desc[UR4][R4.64+0x14] ;  /* 0x0000140404177981 */ /* 0x000f22000c1e1900 */
[----:B--2---:R-:W-:-:S03]  /*0560*/  ISETP.GT.AND P0, PT, R2, R7, PT ;  /* 0x000000070200720c */ /* 0x004fc60003f04270 */
[----:B------:R-:W3:Y:S01]  /*0570*/  LDG.E R2, desc[UR4][R4.64+0x8] ;  /* 0x0000080404027981 */ /* 0x000ee2000c1e1900 */
[----:B------:R-:W-:Y:S02]  /*0580*/  SEL R7, RZ, 0x4, !P0 ;  /* 0x00000004ff077807 */ /* 0x000fe40004000000 */
[----:B------:R-:W-:Y:S02]  /*0590*/  SEL R9, RZ, 0x4, P0 ;  /* 0x00000004ff097807 */ /* 0x000fe40000000000 */
[C---:B------:R-:W-:Y:S02]  /*05a0*/  IADD3 R6, P0, PT, R4.reuse, R7, RZ ;  /* 0x0000000704067210 */ /* 0x040fe40007f1e0ff */
[----:B------:R-:W-:-:S03]  /*05b0*/  IADD3 R8, P1, PT, R4, R9, RZ ;  /* 0x0000000904087210 */ /* 0x000fc60007f3e0ff */
[--C-:B------:R-:W-:Y:S02]  /*05c0*/  IMAD.X R7, RZ, RZ, R5.reuse, P0 ;  /* 0x000000ffff077224 */ /* 0x100fe400000e0605 */
[----:B------:R-:W-:-:S03]  /*05d0*/  IMAD.X R9, RZ, RZ, R5, P1 ;  /* 0x000000ffff097224 */ /* 0x000fc600008e0605 */
[----:B------:R-:W2:Y:S04]  /*05e0*/  LDG.E R15, desc[UR4][R6.64] ;  /* 0x00000004060f7981 */ /* 0x000ea8000c1e1900 */
[----:B------:R-:W5:Y:S01]  /*05f0*/  LDG.E R17, desc[UR4][R8.64] ;  /* 0x0000000408117981 */ /* 0x000f62000c1e1900 */
[----:B---3--:R-:W-:-:S03]  /*0600*/  ISETP.GT.AND P0, PT, R2, R11, PT ;  /* 0x0000000b0200720c */ /* 0x008fc60003f04270 */
[----:B------:R-:W4:Y:S01]  /*0610*/  LDG.E R2, desc[UR4][R4.64+0x10] ;  /* 0x0000100404027981 */ /* 0x000f22000c1e1900 */
[----:B------:R-:W-:Y:S02]  /*0620*/  SEL R11, RZ, 0x4, !P0 ;  /* 0x00000004ff0b7807 */ /* 0x000fe40004000000 */
[----:B------:R-:W-:Y:S02]  /*0630*/  SEL R13, RZ, 0x4, P0 ;  /* 0x00000004ff0d7807 */ /* 0x000fe40000000000 */
[C---:B------:R-:W-:Y:S02]  /*0640*/  IADD3 R10, P0, PT, R4.reuse, R11, RZ ;  /* 0x0000000b040a7210 */ /* 0x040fe40007f1e0ff */
[----:B------:R-:W-:-:S03]  /*0650*/  IADD3 R12, P1, PT, R4, R13, RZ ;  /* 0x0000000d040c7210 */ /* 0x000fc60007f3e0ff */
[--C-:B------:R-:W-:Y:S02]  /*0660*/  IMAD.X R11, RZ, RZ, R5.reuse, P0 ;  /* 0x000000ffff0b7224 */ /* 0x100fe400000e0605 */
[----:B------:R-:W-:Y:S01]  /*0670*/  IMAD.X R13, RZ, RZ, R5, P1 ;  /* 0x000000ffff0d7224 */ /* 0x000fe200008e0605 */
[----:B--2---:R0:W-:Y:S04]  /*0680*/  STG.E desc[UR4][R4.64], R15 ;  /* 0x0000000f04007986 */ /* 0x0041e8000c101904 */
[----:B-----5:R0:W-:Y:S04]  /*0690*/  STG.E desc[UR4][R4.64+0x4], R17 ;  /* 0x0000041104007986 */ /* 0x0201e8000c101904 */
[----:B------:R-:W2:Y:S04]  /*06a0*/  LDG.E R19, desc[UR4][R10.64+0x8] ;  /* 0x000008040a137981 */ /* 0x000ea8000c1e1900 */
[----:B------:R-:W3:Y:S01]  /*06b0*/  LDG.E R21, desc[UR4][R12.64+0x8] ;  /* 0x000008040c157981 */ /* 0x000ee2000c1e1900 */
[----:B----4-:R-:W-:-:S03]  /*06c0*/  ISETP.GT.AND P0, PT, R2, R23, PT ;  /* 0x000000170200720c */ /* 0x010fc60003f04270 */
[----:B------:R-:W4:Y:S04]  /*06d0*/  LDG.E R2, desc[UR4][R4.64+0x18] ;  /* 0x0000180404027981 */ /* 0x000f28000c1e1900 */
        /* <DEDUP_REMOVED lines=8> */
[----:B---3--:R0:W-:Y:S04]  /*0760*/  STG.E desc[UR4][R4.64+0xc], R21 ;  /* 0x00000c1504007986 */ /* 0x0081e8000c101904 */
[----:B------:R-:W2:Y:S04]  /*0770*/  LDG.E R7, desc[UR4][R6.64+0x10] ;  /* 0x0000100406077981 */ /* 0x000ea8000c1e1900 */
[----:B------:R-:W3:Y:S01]  /*0780*/  LDG.E R9, desc[UR4][R8.64+0x10] ;  /* 0x0000100408097981 */ /* 0x000ee2000c1e1900 */
[----:B----4-:R-:W-:-:S04]  /*0790*/  ISETP.GT.AND P0, PT, R2, R23, PT ;  /* 0x000000170200720c */ /* 0x010fc80003f04270 */
        /* <DEDUP_REMOVED lines=10> */
[----:B------:R-:W-:-:S05]  /*0840*/  VIADD R3, R3, 0x8 ;  /* 0x0000000803037836 */ /* 0x000fca0000000000 */
[----:B------:R-:W-:Y:S01]  /*0850*/  ISETP.GE.AND P0, PT, R3, R0, PT ;  /* 0x000000000300720c */ /* 0x000fe20003f06270 */
[----:B--2---:R0:W-:Y:S04]  /*0860*/  STG.E desc[UR4][R4.64+0x18], R11 ;  /* 0x0000180b04007986 */ /* 0x0041e8000c101904 */
[----:B---3--:R0:W-:Y:S08]  /*0870*/  STG.E desc[UR4][R4.64+0x1c], R13 ;  /* 0x00001c0d04007986 */ /* 0x0081f0000c101904 */
[----:B------:R-:W-:Y:S05]  /*0880*/  @!P0 BRA `(.L_x_3) ;  /* 0xfffffffc001c8947 */ /* 0x000fea000383ffff */
[----:B------:R-:W-:Y:S05]  /*0890*/  EXIT ;  /* 0x000000000000794d */ /* 0x000fea0003800000 */
.L_x_4:
[----:B------:R-:W-:-:S00]  /*08a0*/  BRA `(.L_x_4) ;  /* 0xfffffffc00fc7947 */ /* 0x000fc0000383ffff */
[----:B------:R-:W-:-:S00]  /*08b0*/  NOP ;  /* 0x0000000000007918 */ /* 0x000fc00000000000 */
        /* <DEDUP_REMOVED lines=12> */
.L_x_5:


//--------------------- .nv.shared.reserved.0     --------------------------
	.section	.nv.shared.reserved.0,"aw",@nobits
	.weak		__nv_reservedSMEM_offset_0_alias
	.size		__nv_reservedSMEM_offset_0_alias, 0, 64
	.other		__nv_reservedSMEM_offset_0_alias,@"STO_CUDA_RESERVED_SHARED STV_DEFAULT"
__nv_reservedSMEM_offset_0_alias:
	.zero		0
	.zero		64


//--------------------- .nv.constant0._Z7oddevenPiiii --------------------------
	.section	.nv.constant0._Z7oddevenPiiii,"a",@progbits
	.sectionflags	@""
	.align	4
.nv.constant0._Z7oddevenPiiii:
	.zero		916


//--------------------- SYMBOLS --------------------------

	.type		.nv.reservedSmem.offset0,@object
	.size		.nv.reservedSmem.offset0,0x4
